//
// Generated by NVIDIA NVVM Compiler
//
// Compiler Build ID: CL-36424714
// Cuda compilation tools, release 13.0, V13.0.88
// Based on NVVM 20.0.0
//

.version 9.0
.target sm_100
.address_size 64

	// .globl	default_function_kernel
// _ZZ25default_function_kernel_3E11ph_3_shared has been demoted

.visible .entry default_function_kernel(
	.param .u64 .ptr .align 1 default_function_kernel_param_0,
	.param .u64 .ptr .align 1 default_function_kernel_param_1
)
.maxntid 32
{
	.reg .pred 	%p<7>;
	.reg .b32 	%r<12>;
	.reg .b32 	%f<39>;
	.reg .b64 	%rd<9>;

	ld.param.u64 	%rd1, [default_function_kernel_param_0];
	ld.param.u64 	%rd2, [default_function_kernel_param_1];
	cvta.to.global.u64 	%rd3, %rd2;
	mov.u32 	%r4, %ctaid.x;
	shl.b32 	%r5, %r4, 5;
	mov.u32 	%r6, %tid.x;
	or.b32  	%r1, %r5, %r6;
	mul.wide.u32 	%rd4, %r1, 4;
	add.s64 	%rd5, %rd3, %rd4;
	ld.global.nc.f32 	%f5, [%rd5];
	mov.f32 	%f6, 0f3F800000;
	sub.rn.f32 	%f7, %f5, %f6;
	mov.b32 	%r2, %f7;
	setp.gt.u32 	%p1, %r2, 1258291200;
	fma.rn.f32 	%f8, %f5, %f5, 0fBF800000;
	rsqrt.approx.ftz.f32 	%f9, %f8;
	mul.f32 	%f10, %f8, %f9;
	mul.f32 	%f11, %f9, 0f3F000000;
	neg.f32 	%f12, %f10;
	fma.rn.f32 	%f13, %f12, %f10, %f8;
	fma.rn.f32 	%f14, %f13, %f11, %f10;
	setp.eq.f32 	%p2, %f8, 0f00000000;
	selp.f32 	%f15, 0f00000000, %f14, %p2;
	selp.f32 	%f16, 0fBF800001, %f15, %p1;
	add.f32 	%f1, %f7, %f16;
	add.rz.f32 	%f17, %f1, %f6;
	mov.b32 	%r7, %f17;
	add.s32 	%r8, %r7, -1061158912;
	and.b32  	%r9, %r8, -8388608;
	mov.b32 	%r3, %f1;
	sub.s32 	%r10, %r3, %r9;
	mov.b32 	%f18, %r10;
	sub.s32 	%r11, 1082130432, %r9;
	mov.b32 	%f19, %r11;
	fma.rn.f32 	%f20, %f19, 0f3E800000, 0fBF800000;
	add.f32 	%f21, %f20, %f18;
	cvt.rn.f32.s32 	%f22, %r9;
	mul.f32 	%f23, %f22, 0f34000000;
	fma.rn.f32 	%f24, %f21, 0fBD39BF78, 0f3DD80012;
	fma.rn.f32 	%f25, %f24, %f21, 0fBE0778E0;
	fma.rn.f32 	%f26, %f25, %f21, 0f3E146475;
	fma.rn.f32 	%f27, %f26, %f21, 0fBE2A68DD;
	fma.rn.f32 	%f28, %f27, %f21, 0f3E4CAF9E;
	fma.rn.f32 	%f29, %f28, %f21, 0fBE800042;
	fma.rn.f32 	%f30, %f29, %f21, 0f3EAAAAE6;
	fma.rn.f32 	%f31, %f30, %f21, 0fBF000000;
	mul.f32 	%f32, %f21, %f31;
	fma.rn.f32 	%f33, %f32, %f21, %f21;
	fma.rn.f32 	%f38, %f23, 0f3F317218, %f33;
	setp.lt.u32 	%p3, %r3, 2139095040;
	@%p3 bra 	$L__BB0_2;
	setp.gt.s32 	%p4, %r3, -1082130432;
	fma.rn.f32 	%f34, %f1, 0f7F800000, 0f7F800000;
	selp.f32 	%f35, %f34, %f38, %p4;
	setp.eq.f32 	%p5, %f1, 0f00000000;
	selp.f32 	%f38, 0f80000000, %f35, %p5;
$L__BB0_2:
	setp.gt.u32 	%p6, %r2, 1258291200;
	cvta.to.global.u64 	%rd6, %rd1;
	add.f32 	%f36, %f38, 0f3F317218;
	selp.f32 	%f37, %f36, %f38, %p6;
	add.s64 	%rd8, %rd6, %rd4;
	st.global.f32 	[%rd8], %f37;
	ret;

}
	// .globl	default_function_kernel_3
.visible .entry default_function_kernel_3(
	.param .u64 .ptr .align 1 default_function_kernel_3_param_0,
	.param .u64 .ptr .align 1 default_function_kernel_3_param_1,
	.param .u64 .ptr .align 1 default_function_kernel_3_param_2
)
.maxntid 8
{
	.reg .b32 	%r<11>;
	.reg .b32 	%f<107>;
	.reg .b64 	%rd<14>;
	// demoted variable
	.shared .align 4 .b8 _ZZ25default_function_kernel_3E11ph_3_shared[160];
	ld.param.u64 	%rd1, [default_function_kernel_3_param_0];
	ld.param.u64 	%rd2, [default_function_kernel_3_param_1];
	ld.param.u64 	%rd3, [default_function_kernel_3_param_2];
	cvta.to.global.u64 	%rd4, %rd3;
	cvta.to.global.u64 	%rd5, %rd2;
	mov.u32 	%r1, %tid.x;
	mov.u32 	%r2, %ctaid.x;
	mad.lo.s32 	%r3, %r1, 5, %r2;
	mul.wide.u32 	%rd6, %r3, 4;
	add.s64 	%rd7, %rd4, %rd6;
	ld.global.nc.f32 	%f1, [%rd7];
	shl.b32 	%r4, %r1, 2;
	mov.u32 	%r5, _ZZ25default_function_kernel_3E11ph_3_shared;
	add.s32 	%r6, %r5, %r4;
	st.shared.f32 	[%r6], %f1;
	ld.global.nc.f32 	%f2, [%rd7+160];
	st.shared.f32 	[%r6+32], %f2;
	ld.global.nc.f32 	%f3, [%rd7+320];
	st.shared.f32 	[%r6+64], %f3;
	ld.global.nc.f32 	%f4, [%rd7+480];
	st.shared.f32 	[%r6+96], %f4;
	ld.global.nc.f32 	%f5, [%rd7+640];
	st.shared.f32 	[%r6+128], %f5;
	bar.sync 	0;
	mul.lo.s32 	%r7, %r1, 40;
	shl.b32 	%r8, %r1, 4;
	add.s32 	%r9, %r6, %r8;
	ld.shared.f32 	%f6, [%r9];
	mul.wide.u32 	%rd8, %r7, 4;
	add.s64 	%rd9, %rd5, %rd8;
	ld.global.nc.f32 	%f7, [%rd9];
	fma.rn.f32 	%f8, %f7, %f6, 0f00000000;
	ld.global.nc.f32 	%f9, [%rd9+80];
	fma.rn.f32 	%f10, %f9, %f6, 0f00000000;
	ld.global.nc.f32 	%f11, [%rd9+20];
	fma.rn.f32 	%f12, %f11, %f6, 0f00000000;
	ld.global.nc.f32 	%f13, [%rd9+100];
	fma.rn.f32 	%f14, %f13, %f6, 0f00000000;
	ld.global.nc.f32 	%f15, [%rd9+40];
	fma.rn.f32 	%f16, %f15, %f6, 0f00000000;
	ld.global.nc.f32 	%f17, [%rd9+120];
	fma.rn.f32 	%f18, %f17, %f6, 0f00000000;
	ld.global.nc.f32 	%f19, [%rd9+60];
	fma.rn.f32 	%f20, %f19, %f6, 0f00000000;
	ld.global.nc.f32 	%f21, [%rd9+140];
	fma.rn.f32 	%f22, %f21, %f6, 0f00000000;
	ld.shared.f32 	%f23, [%r9+4];
	ld.global.nc.f32 	%f24, [%rd9+4];
	fma.rn.f32 	%f25, %f24, %f23, %f8;
	ld.global.nc.f32 	%f26, [%rd9+84];
	fma.rn.f32 	%f27, %f26, %f23, %f10;
	ld.global.nc.f32 	%f28, [%rd9+24];
	fma.rn.f32 	%f29, %f28, %f23, %f12;
	ld.global.nc.f32 	%f30, [%rd9+104];
	fma.rn.f32 	%f31, %f30, %f23, %f14;
	ld.global.nc.f32 	%f32, [%rd9+44];
	fma.rn.f32 	%f33, %f32, %f23, %f16;
	ld.global.nc.f32 	%f34, [%rd9+124];
	fma.rn.f32 	%f35, %f34, %f23, %f18;
	ld.global.nc.f32 	%f36, [%rd9+64];
	fma.rn.f32 	%f37, %f36, %f23, %f20;
	ld.global.nc.f32 	%f38, [%rd9+144];
	fma.rn.f32 	%f39, %f38, %f23, %f22;
	ld.shared.f32 	%f40, [%r9+8];
	ld.global.nc.f32 	%f41, [%rd9+8];
	fma.rn.f32 	%f42, %f41, %f40, %f25;
	ld.global.nc.f32 	%f43, [%rd9+88];
	fma.rn.f32 	%f44, %f43, %f40, %f27;
	ld.global.nc.f32 	%f45, [%rd9+28];
	fma.rn.f32 	%f46, %f45, %f40, %f29;
	ld.global.nc.f32 	%f47, [%rd9+108];
	fma.rn.f32 	%f48, %f47, %f40, %f31;
	ld.global.nc.f32 	%f49, [%rd9+48];
	fma.rn.f32 	%f50, %f49, %f40, %f33;
	ld.global.nc.f32 	%f51, [%rd9+128];
	fma.rn.f32 	%f52, %f51, %f40, %f35;
	ld.global.nc.f32 	%f53, [%rd9+68];
	fma.rn.f32 	%f54, %f53, %f40, %f37;
	ld.global.nc.f32 	%f55, [%rd9+148];
	fma.rn.f32 	%f56, %f55, %f40, %f39;
	ld.shared.f32 	%f57, [%r9+12];
	ld.global.nc.f32 	%f58, [%rd9+12];
	fma.rn.f32 	%f59, %f58, %f57, %f42;
	ld.global.nc.f32 	%f60, [%rd9+92];
	fma.rn.f32 	%f61, %f60, %f57, %f44;
	ld.global.nc.f32 	%f62, [%rd9+32];
	fma.rn.f32 	%f63, %f62, %f57, %f46;
	ld.global.nc.f32 	%f64, [%rd9+112];
	fma.rn.f32 	%f65, %f64, %f57, %f48;
	ld.global.nc.f32 	%f66, [%rd9+52];
	fma.rn.f32 	%f67, %f66, %f57, %f50;
	ld.global.nc.f32 	%f68, [%rd9+132];
	fma.rn.f32 	%f69, %f68, %f57, %f52;
	ld.global.nc.f32 	%f70, [%rd9+72];
	fma.rn.f32 	%f71, %f70, %f57, %f54;
	ld.global.nc.f32 	%f72, [%rd9+152];
	fma.rn.f32 	%f73, %f72, %f57, %f56;
	ld.shared.f32 	%f74, [%r9+16];
	ld.global.nc.f32 	%f75, [%rd9+16];
	fma.rn.f32 	%f76, %f75, %f74, %f59;
	ld.global.nc.f32 	%f77, [%rd9+96];
	fma.rn.f32 	%f78, %f77, %f74, %f61;
	ld.global.nc.f32 	%f79, [%rd9+36];
	fma.rn.f32 	%f80, %f79, %f74, %f63;
	ld.global.nc.f32 	%f81, [%rd9+116];
	fma.rn.f32 	%f82, %f81, %f74, %f65;
	ld.global.nc.f32 	%f83, [%rd9+56];
	fma.rn.f32 	%f84, %f83, %f74, %f67;
	ld.global.nc.f32 	%f85, [%rd9+136];
	fma.rn.f32 	%f86, %f85, %f74, %f69;
	ld.global.nc.f32 	%f87, [%rd9+76];
	fma.rn.f32 	%f88, %f87, %f74, %f71;
	ld.global.nc.f32 	%f89, [%rd9+156];
	fma.rn.f32 	%f90, %f89, %f74, %f73;
	mad.lo.s32 	%r10, %r1, 35, %r3;
	cvta.to.global.u64 	%rd10, %rd1;
	mul.wide.u32 	%rd11, %r10, 4;
	add.s64 	%rd12, %rd5, %rd11;
	ld.global.nc.f32 	%f91, [%rd12];
	sub.f32 	%f92, %f76, %f91;
	add.s64 	%rd13, %rd10, %rd11;
	st.global.f32 	[%rd13], %f92;
	ld.global.nc.f32 	%f93, [%rd12+80];
	sub.f32 	%f94, %f78, %f93;
	st.global.f32 	[%rd13+80], %f94;
	ld.global.nc.f32 	%f95, [%rd12+20];
	sub.f32 	%f96, %f80, %f95;
	st.global.f32 	[%rd13+20], %f96;
	ld.global.nc.f32 	%f97, [%rd12+100];
	sub.f32 	%f98, %f82, %f97;
	st.global.f32 	[%rd13+100], %f98;
	ld.global.nc.f32 	%f99, [%rd12+40];
	sub.f32 	%f100, %f84, %f99;
	st.global.f32 	[%rd13+40], %f100;
	ld.global.nc.f32 	%f101, [%rd12+120];
	sub.f32 	%f102, %f86, %f101;
	st.global.f32 	[%rd13+120], %f102;
	ld.global.nc.f32 	%f103, [%rd12+60];
	sub.f32 	%f104, %f88, %f103;
	st.global.f32 	[%rd13+60], %f104;
	ld.global.nc.f32 	%f105, [%rd12+140];
	sub.f32 	%f106, %f90, %f105;
	st.global.f32 	[%rd13+140], %f106;
	ret;

}
	// .globl	default_function_kernel_2
.visible .entry default_function_kernel_2(
	.param .u64 .ptr .align 1 default_function_kernel_2_param_0,
	.param .u64 .ptr .align 1 default_function_kernel_2_param_1
)
.maxntid 32
{
	.reg .pred 	%p<3>;
	.reg .b32 	%r<5>;
	.reg .b32 	%f<22>;
	.reg .b64 	%rd<8>;

	ld.param.u64 	%rd1, [default_function_kernel_2_param_0];
	ld.param.u64 	%rd2, [default_function_kernel_2_param_1];
	cvta.to.global.u64 	%rd3, %rd1;
	cvta.to.global.u64 	%rd4, %rd2;
	mov.u32 	%r1, %ctaid.x;
	shl.b32 	%r2, %r1, 5;
	mov.u32 	%r3, %tid.x;
	or.b32  	%r4, %r2, %r3;
	mul.wide.u32 	%rd5, %r4, 4;
	add.s64 	%rd6, %rd4, %rd5;
	ld.global.nc.f32 	%f1, [%rd6];
	abs.f32 	%f2, %f1;
	setp.gt.f32 	%p1, %f2, 0f3F800000;
	rcp.approx.ftz.f32 	%f3, %f2;
	selp.f32 	%f4, %f3, %f2, %p1;
	mul.f32 	%f5, %f4, %f4;
	fma.rn.f32 	%f6, %f5, 0f3B2090AA, 0fBC6BE14F;
	fma.rn.f32 	%f7, %f6, %f5, 0f3D23397E;
	fma.rn.f32 	%f8, %f7, %f5, 0fBD948A7A;
	fma.rn.f32 	%f9, %f8, %f5, 0f3DD76B21;
	fma.rn.f32 	%f10, %f9, %f5, 0fBE111E88;
	fma.rn.f32 	%f11, %f10, %f5, 0f3E4CAF60;
	fma.rn.f32 	%f12, %f11, %f5, 0fBEAAAA27;
	mul.f32 	%f13, %f5, %f12;
	fma.rn.f32 	%f14, %f13, %f4, %f4;
	neg.f32 	%f15, %f14;
	fma.rn.f32 	%f16, 0f3F6EE581, 0f3FD774EB, %f15;
	selp.f32 	%f17, %f16, %f14, %p1;
	setp.num.f32 	%p2, %f2, %f2;
	copysign.f32 	%f18, %f1, %f17;
	selp.f32 	%f19, %f18, %f17, %p2;
	mul.f32 	%f20, %f19, 0f3FB8AA3B;
	ex2.approx.f32 	%f21, %f20;
	add.s64 	%rd7, %rd3, %rd5;
	st.global.f32 	[%rd7], %f21;
	ret;

}
	// .globl	default_function_kernel_1
.visible .entry default_function_kernel_1(
	.param .u64 .ptr .align 1 default_function_kernel_1_param_0,
	.param .u64 .ptr .align 1 default_function_kernel_1_param_1
)
.maxntid 64
{
	.reg .pred 	%p<7>;
	.reg .b32 	%r<11>;
	.reg .b32 	%f<53>;
	.reg .b64 	%rd<9>;

	ld.param.u64 	%rd1, [default_function_kernel_1_param_0];
	ld.param.u64 	%rd2, [default_function_kernel_1_param_1];
	cvta.to.global.u64 	%rd3, %rd2;
	mov.u32 	%r3, %ctaid.x;
	shl.b32 	%r4, %r3, 6;
	mov.u32 	%r5, %tid.x;
	or.b32  	%r1, %r4, %r5;
	mul.wide.u32 	%rd4, %r1, 4;
	add.s64 	%rd5, %rd3, %rd4;
	ld.global.nc.f32 	%f6, [%rd5];
	abs.f32 	%f7, %f6;
	setp.gt.f32 	%p1, %f7, 0f3F800000;
	rcp.approx.ftz.f32 	%f8, %f7;
	selp.f32 	%f9, %f8, %f7, %p1;
	mul.f32 	%f10, %f9, %f9;
	fma.rn.f32 	%f11, %f10, 0f3B2090AA, 0fBC6BE14F;
	fma.rn.f32 	%f12, %f11, %f10, 0f3D23397E;
	fma.rn.f32 	%f13, %f12, %f10, 0fBD948A7A;
	fma.rn.f32 	%f14, %f13, %f10, 0f3DD76B21;
	fma.rn.f32 	%f15, %f14, %f10, 0fBE111E88;
	fma.rn.f32 	%f16, %f15, %f10, 0f3E4CAF60;
	fma.rn.f32 	%f17, %f16, %f10, 0fBEAAAA27;
	mul.f32 	%f18, %f10, %f17;
	fma.rn.f32 	%f19, %f18, %f9, %f9;
	neg.f32 	%f20, %f19;
	fma.rn.f32 	%f21, 0f3F6EE581, 0f3FD774EB, %f20;
	selp.f32 	%f22, %f21, %f19, %p1;
	setp.num.f32 	%p2, %f7, %f7;
	copysign.f32 	%f23, %f6, %f22;
	selp.f32 	%f1, %f23, %f22, %p2;
	abs.f32 	%f24, %f1;
	mov.f32 	%f25, 0f3F800000;
	sub.f32 	%f26, %f25, %f24;
	rcp.approx.ftz.f32 	%f27, %f26;
	add.f32 	%f28, %f27, %f27;
	mul.f32 	%f29, %f24, %f28;
	setp.gt.f32 	%p3, %f24, 0f7E800000;
	selp.f32 	%f2, 0fC0000000, %f29, %p3;
	add.rz.f32 	%f30, %f2, %f25;
	mov.b32 	%r6, %f30;
	add.s32 	%r7, %r6, -1061158912;
	and.b32  	%r8, %r7, -8388608;
	mov.b32 	%r2, %f2;
	sub.s32 	%r9, %r2, %r8;
	mov.b32 	%f31, %r9;
	sub.s32 	%r10, 1082130432, %r8;
	mov.b32 	%f32, %r10;
	fma.rn.f32 	%f33, %f32, 0f3E800000, 0fBF800000;
	add.f32 	%f34, %f33, %f31;
	cvt.rn.f32.s32 	%f35, %r8;
	mul.f32 	%f36, %f35, 0f34000000;
	fma.rn.f32 	%f37, %f34, 0fBD39BF78, 0f3DD80012;
	fma.rn.f32 	%f38, %f37, %f34, 0fBE0778E0;
	fma.rn.f32 	%f39, %f38, %f34, 0f3E146475;
	fma.rn.f32 	%f40, %f39, %f34, 0fBE2A68DD;
	fma.rn.f32 	%f41, %f40, %f34, 0f3E4CAF9E;
	fma.rn.f32 	%f42, %f41, %f34, 0fBE800042;
	fma.rn.f32 	%f43, %f42, %f34, 0f3EAAAAE6;
	fma.rn.f32 	%f44, %f43, %f34, 0fBF000000;
	mul.f32 	%f45, %f34, %f44;
	fma.rn.f32 	%f46, %f45, %f34, %f34;
	fma.rn.f32 	%f52, %f36, 0f3F317218, %f46;
	setp.lt.u32 	%p4, %r2, 2139095040;
	@%p4 bra 	$L__BB3_2;
	setp.gt.s32 	%p5, %r2, -1082130432;
	fma.rn.f32 	%f47, %f2, 0f7F800000, 0f7F800000;
	selp.f32 	%f48, %f47, %f52, %p5;
	setp.eq.f32 	%p6, %f2, 0f00000000;
	selp.f32 	%f52, 0f80000000, %f48, %p6;
$L__BB3_2:
	cvta.to.global.u64 	%rd6, %rd1;
	mov.f32 	%f49, 0f3F000000;
	copysign.f32 	%f50, %f1, %f49;
	mul.f32 	%f51, %f50, %f52;
	add.s64 	%rd8, %rd6, %rd4;
	st.global.f32 	[%rd8], %f51;
	ret;

}


// ===== COMPILED SASS (sm_100) =====

	.target	sm_100

	.elftype	@"ET_EXEC"


//--------------------- .note.nv.tkinfo           --------------------------
	.section	.note.nv.tkinfo,"",@"SHT_NOTE"
	.sectionflags	@"SHF_NOTE_NV_TKINFO"
	.tkinfo
        /*0018*/ 	.word	0x00000002
        /*0030*/ 	.string	""
        /*0030*/ 	.string	"ptxas"
        /*0030*/ 	.string	"Cuda compilation tools, release 13.0, V13.0.88"
        /*0030*/ 	.string	"Build cuda_13.0.r13.0/compiler.36424714_0"
        /*0030*/ 	.string	"-arch sm_100 -m 64 "



//--------------------- .note.nv.cuinfo           --------------------------
	.section	.note.nv.cuinfo,"",@"SHT_NOTE"
	.sectionflags	@"SHF_NOTE_NV_CUINFO"
        /*0018*/ 	.short	0x0002
        /*001a*/ 	.short	0x0064
        /*001c*/ 	.short	0x0082
	.zero		2


//--------------------- .nv.info                  --------------------------
	.section	.nv.info,"",@"SHT_CUDA_INFO"
	.align	4


	//----- nvinfo : EIATTR_REGCOUNT
	.align		4
        /*0000*/ 	.byte	0x04, 0x2f
        /*0002*/ 	.short	(.L_1 - .L_0)
	.align		4
.L_0:
        /*0004*/ 	.word	index@(default_function_kernel)
        /*0008*/ 	.word	0x0000000c


	//----- nvinfo : EIATTR_FRAME_SIZE
	.align		4
.L_1:
        /*000c*/ 	.byte	0x04, 0x11
        /*000e*/ 	.short	(.L_3 - .L_2)
	.align		4
.L_2:
        /*0010*/ 	.word	index@(default_function_kernel)
        /*0014*/ 	.word	0x00000000


	//----- nvinfo : EIATTR_REGCOUNT
	.align		4
.L_3:
        /*0018*/ 	.byte	0x04, 0x2f
        /*001a*/ 	.short	(.L_5 - .L_4)
	.align		4
.L_4:
        /*001c*/ 	.word	index@(default_function_kernel_3)
        /*0020*/ 	.word	0x00000040


	//----- nvinfo : EIATTR_FRAME_SIZE
	.align		4
.L_5:
        /*0024*/ 	.byte	0x04, 0x11
        /*0026*/ 	.short	(.L_7 - .L_6)
	.align		4
.L_6:
        /*0028*/ 	.word	index@(default_function_kernel_3)
        /*002c*/ 	.word	0x00000000


	//----- nvinfo : EIATTR_REGCOUNT
	.align		4
.L_7:
        /*0030*/ 	.byte	0x04, 0x2f
        /*0032*/ 	.short	(.L_9 - .L_8)
	.align		4
.L_8:
        /*0034*/ 	.word	index@(default_function_kernel_2)
        /*0038*/ 	.word	0x0000000c


	//----- nvinfo : EIATTR_FRAME_SIZE
	.align		4
.L_9:
        /*003c*/ 	.byte	0x04, 0x11
        /*003e*/ 	.short	(.L_11 - .L_10)
	.align		4
.L_10:
        /*0040*/ 	.word	index@(default_function_kernel_2)
        /*0044*/ 	.word	0x00000000


	//----- nvinfo : EIATTR_REGCOUNT
	.align		4
.L_11:
        /*0048*/ 	.byte	0x04, 0x2f
        /*004a*/ 	.short	(.L_13 - .L_12)
	.align		4
.L_12:
        /*004c*/ 	.word	index@(default_function_kernel_1)
        /*0050*/ 	.word	0x0000000c


	//----- nvinfo : EIATTR_FRAME_SIZE
	.align		4
.L_13:
        /*0054*/ 	.byte	0x04, 0x11
        /*0056*/ 	.short	(.L_15 - .L_14)
	.align		4
.L_14:
        /*0058*/ 	.word	index@(default_function_kernel_1)
        /*005c*/ 	.word	0x00000000


	//----- nvinfo : EIATTR_MIN_STACK_SIZE
	.align		4
.L_15:
        /*0060*/ 	.byte	0x04, 0x12
        /*0062*/ 	.short	(.L_17 - .L_16)
	.align		4
.L_16:
        /*0064*/ 	.word	index@(default_function_kernel_1)
        /*0068*/ 	.word	0x00000000


	//----- nvinfo : EIATTR_MIN_STACK_SIZE
	.align		4
.L_17:
        /*006c*/ 	.byte	0x04, 0x12
        /*006e*/ 	.short	(.L_19 - .L_18)
	.align		4
.L_18:
        /*0070*/ 	.word	index@(default_function_kernel_2)
        /*0074*/ 	.word	0x00000000


	//----- nvinfo : EIATTR_MIN_STACK_SIZE
	.align		4
.L_19:
        /*0078*/ 	.byte	0x04, 0x12
        /*007a*/ 	.short	(.L_21 - .L_20)
	.align		4
.L_20:
        /*007c*/ 	.word	index@(default_function_kernel_3)
        /*0080*/ 	.word	0x00000000


	//----- nvinfo : EIATTR_MIN_STACK_SIZE
	.align		4
.L_21:
        /*0084*/ 	.byte	0x04, 0x12
        /*0086*/ 	.short	(.L_23 - .L_22)
	.align		4
.L_22:
        /*0088*/ 	.word	index@(default_function_kernel)
        /*008c*/ 	.word	0x00000000
.L_23:


//--------------------- .nv.compat                --------------------------
	.section	.nv.compat,"",@"SHT_CUDA_COMPAT_INFO"
	.align	4
        /*0000*/ 	.byte	0x02, 0x09, 0x00, 0x00, 0x02, 0x02, 0x01, 0x00, 0x02, 0x05, 0x05, 0x00, 0x03, 0x07, 0x01, 0x01
        /*0010*/ 	.byte	0x02, 0x03, 0x00, 0x00, 0x02, 0x06, 0x01, 0x00, 0x04, 0x0b, 0x08, 0x00, 0x01, 0x00, 0x00, 0x00
        /*0020*/ 	.byte	0x00, 0x00, 0x00, 0x00


//--------------------- .nv.info.default_function_kernel_1 --------------------------
	.section	.nv.info.default_function_kernel_1,"",@"SHT_CUDA_INFO"
	.sectionflags	@""
	.align	4


	//----- nvinfo : EIATTR_CUDA_API_VERSION
	.align		4
        /*0000*/ 	.byte	0x04, 0x37
        /*0002*/ 	.short	(.L_25 - .L_24)
.L_24:
        /*0004*/ 	.word	0x00000082


	//----- nvinfo : EIATTR_KPARAM_INFO
	.align		4
.L_25:
        /*0008*/ 	.byte	0x04, 0x17
        /*000a*/ 	.short	(.L_27 - .L_26)
.L_26:
        /*000c*/ 	.word	0x00000000
        /*0010*/ 	.short	0x0001
        /*0012*/ 	.short	0x0008
        /*0014*/ 	.byte	0x00, 0xf5, 0x21, 0x00


	//----- nvinfo : EIATTR_KPARAM_INFO
	.align		4
.L_27:
        /*0018*/ 	.byte	0x04, 0x17
        /*001a*/ 	.short	(.L_29 - .L_28)
.L_28:
        /*001c*/ 	.word	0x00000000
        /*0020*/ 	.short	0x0000
        /*0022*/ 	.short	0x0000
        /*0024*/ 	.byte	0x00, 0xf5, 0x21, 0x00


	//----- nvinfo : EIATTR_SPARSE_MMA_MASK
	.align		4
.L_29:
        /*0028*/ 	.byte	0x03, 0x50
        /*002a*/ 	.short	0x0000


	//----- nvinfo : EIATTR_MAXREG_COUNT
	.align		4
        /*002c*/ 	.byte	0x03, 0x1b
        /*002e*/ 	.short	0x00ff


	//----- nvinfo : EIATTR_MERCURY_ISA_VERSION
	.align		4
        /*0030*/ 	.byte	0x03, 0x5f
        /*0032*/ 	.short	0x0101


	//----- nvinfo : EIATTR_VRC_CTA_INIT_COUNT
	.align		4
        /*0034*/ 	.byte	0x02, 0x4a
	.zero		1
	.zero		1


	//----- nvinfo : EIATTR_EXIT_INSTR_OFFSETS
	.align		4
        /*0038*/ 	.byte	0x04, 0x1c
        /*003a*/ 	.short	(.L_31 - .L_30)


	//   ....[0]....
.L_30:
        /*003c*/ 	.word	0x00000440


	//----- nvinfo : EIATTR_MAX_THREADS
	.align		4
.L_31:
        /*0040*/ 	.byte	0x04, 0x05
        /*0042*/ 	.short	(.L_33 - .L_32)
.L_32:
        /*0044*/ 	.word	0x00000040
        /*0048*/ 	.word	0x00000001
        /*004c*/ 	.word	0x00000001


	//----- nvinfo : EIATTR_CBANK_PARAM_SIZE
	.align		4
.L_33:
        /*0050*/ 	.byte	0x03, 0x19
        /*0052*/ 	.short	0x0010


	//----- nvinfo : EIATTR_PARAM_CBANK
	.align		4
        /*0054*/ 	.byte	0x04, 0x0a
        /*0056*/ 	.short	(.L_35 - .L_34)
	.align		4
.L_34:
        /*0058*/ 	.word	index@(.nv.constant0.default_function_kernel_1)
        /*005c*/ 	.short	0x0380
        /*005e*/ 	.short	0x0010


	//----- nvinfo : EIATTR_SW_WAR
	.align		4
.L_35:
        /*0060*/ 	.byte	0x04, 0x36
        /*0062*/ 	.short	(.L_37 - .L_36)
.L_36:
        /*0064*/ 	.word	0x00000008
.L_37:


//--------------------- .nv.info.default_function_kernel_2 --------------------------
	.section	.nv.info.default_function_kernel_2,"",@"SHT_CUDA_INFO"
	.sectionflags	@""
	.align	4


	//----- nvinfo : EIATTR_CUDA_API_VERSION
	.align		4
        /*0000*/ 	.byte	0x04, 0x37
        /*0002*/ 	.short	(.L_39 - .L_38)
.L_38:
        /*0004*/ 	.word	0x00000082


	//----- nvinfo : EIATTR_KPARAM_INFO
	.align		4
.L_39:
        /*0008*/ 	.byte	0x04, 0x17
        /*000a*/ 	.short	(.L_41 - .L_40)
.L_40:
        /*000c*/ 	.word	0x00000000
        /*0010*/ 	.short	0x0001
        /*0012*/ 	.short	0x0008
        /*0014*/ 	.byte	0x00, 0xf5, 0x21, 0x00


	//----- nvinfo : EIATTR_KPARAM_INFO
	.align		4
.L_41:
        /*0018*/ 	.byte	0x04, 0x17
        /*001a*/ 	.short	(.L_43 - .L_42)
.L_42:
        /*001c*/ 	.word	0x00000000
        /*0020*/ 	.short	0x0000
        /*0022*/ 	.short	0x0000
        /*0024*/ 	.byte	0x00, 0xf5, 0x21, 0x00


	//----- nvinfo : EIATTR_SPARSE_MMA_MASK
	.align		4
.L_43:
        /*0028*/ 	.byte	0x03, 0x50
        /*002a*/ 	.short	0x0000


	//----- nvinfo : EIATTR_MAXREG_COUNT
	.align		4
        /*002c*/ 	.byte	0x03, 0x1b
        /*002e*/ 	.short	0x00ff


	//----- nvinfo : EIATTR_MERCURY_ISA_VERSION
	.align		4
        /*0030*/ 	.byte	0x03, 0x5f
        /*0032*/ 	.short	0x0101


	//----- nvinfo : EIATTR_VRC_CTA_INIT_COUNT
	.align		4
        /*0034*/ 	.byte	0x02, 0x4a
	.zero		1
	.zero		1


	//----- nvinfo : EIATTR_EXIT_INSTR_OFFSETS
	.align		4
        /*0038*/ 	.byte	0x04, 0x1c
        /*003a*/ 	.short	(.L_45 - .L_44)


	//   ....[0]....
.L_44:
        /*003c*/ 	.word	0x00000240


	//----- nvinfo : EIATTR_MAX_THREADS
	.align		4
.L_45:
        /*0040*/ 	.byte	0x04, 0x05
        /*0042*/ 	.short	(.L_47 - .L_46)
.L_46:
        /*0044*/ 	.word	0x00000020
        /*0048*/ 	.word	0x00000001
        /*004c*/ 	.word	0x00000001


	//----- nvinfo : EIATTR_CBANK_PARAM_SIZE
	.align		4
.L_47:
        /*0050*/ 	.byte	0x03, 0x19
        /*0052*/ 	.short	0x0010


	//----- nvinfo : EIATTR_PARAM_CBANK
	.align		4
        /*0054*/ 	.byte	0x04, 0x0a
        /*0056*/ 	.short	(.L_49 - .L_48)
	.align		4
.L_48:
        /*0058*/ 	.word	index@(.nv.constant0.default_function_kernel_2)
        /*005c*/ 	.short	0x0380
        /*005e*/ 	.short	0x0010


	//----- nvinfo : EIATTR_SW_WAR
	.align		4
.L_49:
        /*0060*/ 	.byte	0x04, 0x36
        /*0062*/ 	.short	(.L_51 - .L_50)
.L_50:
        /*0064*/ 	.word	0x00000008
.L_51:


//--------------------- .nv.info.default_function_kernel_3 --------------------------
	.section	.nv.info.default_function_kernel_3,"",@"SHT_CUDA_INFO"
	.sectionflags	@""
	.align	4


	//----- nvinfo : EIATTR_CUDA_API_VERSION
	.align		4
        /*0000*/ 	.byte	0x04, 0x37
        /*0002*/ 	.short	(.L_53 - .L_52)
.L_52:
        /*0004*/ 	.word	0x00000082


	//----- nvinfo : EIATTR_KPARAM_INFO
	.align		4
.L_53:
        /*0008*/ 	.byte	0x04, 0x17
        /*000a*/ 	.short	(.L_55 - .L_54)
.L_54:
        /*000c*/ 	.word	0x00000000
        /*0010*/ 	.short	0x0002
        /*0012*/ 	.short	0x0010
        /*0014*/ 	.byte	0x00, 0xf5, 0x21, 0x00


	//----- nvinfo : EIATTR_KPARAM_INFO
	.align		4
.L_55:
        /*0018*/ 	.byte	0x04, 0x17
        /*001a*/ 	.short	(.L_57 - .L_56)
.L_56:
        /*001c*/ 	.word	0x00000000
        /*0020*/ 	.short	0x0001
        /*0022*/ 	.short	0x0008
        /*0024*/ 	.byte	0x00, 0xf5, 0x21, 0x00


	//----- nvinfo : EIATTR_KPARAM_INFO
	.align		4
.L_57:
        /*0028*/ 	.byte	0x04, 0x17
        /*002a*/ 	.short	(.L_59 - .L_58)
.L_58:
        /*002c*/ 	.word	0x00000000
        /*0030*/ 	.short	0x0000
        /*0032*/ 	.short	0x0000
        /*0034*/ 	.byte	0x00, 0xf5, 0x21, 0x00


	//----- nvinfo : EIATTR_SPARSE_MMA_MASK
	.align		4
.L_59:
        /*0038*/ 	.byte	0x03, 0x50
        /*003a*/ 	.short	0x0000


	//----- nvinfo : EIATTR_MAXREG_COUNT
	.align		4
        /*003c*/ 	.byte	0x03, 0x1b
        /*003e*/ 	.short	0x00ff


	//----- nvinfo : EIATTR_NUM_BARRIERS
	.align		4
        /*0040*/ 	.byte	0x02, 0x4c
        /*0042*/ 	.byte	0x01
	.zero		1


	//----- nvinfo : EIATTR_MERCURY_ISA_VERSION
	.align		4
        /*0044*/ 	.byte	0x03, 0x5f
        /*0046*/ 	.short	0x0101


	//----- nvinfo : EIATTR_VRC_CTA_INIT_COUNT
	.align		4
        /*0048*/ 	.byte	0x02, 0x4a
	.zero		1
	.zero		1


	//----- nvinfo : EIATTR_EXIT_INSTR_OFFSETS
	.align		4
        /*004c*/ 	.byte	0x04, 0x1c
        /*004e*/ 	.short	(.L_61 - .L_60)


	//   ....[0]....
.L_60:
        /*0050*/ 	.word	0x000008b0


	//----- nvinfo : EIATTR_MAX_THREADS
	.align		4
.L_61:
        /*0054*/ 	.byte	0x04, 0x05
        /*0056*/ 	.short	(.L_63 - .L_62)
.L_62:
        /*0058*/ 	.word	0x00000008
        /*005c*/ 	.word	0x00000001
        /*0060*/ 	.word	0x00000001


	//----- nvinfo : EIATTR_CBANK_PARAM_SIZE
	.align		4
.L_63:
        /*0064*/ 	.byte	0x03, 0x19
        /*0066*/ 	.short	0x0018


	//----- nvinfo : EIATTR_PARAM_CBANK
	.align		4
        /*0068*/ 	.byte	0x04, 0x0a
        /*006a*/ 	.short	(.L_65 - .L_64)
	.align		4
.L_64:
        /*006c*/ 	.word	index@(.nv.constant0.default_function_kernel_3)
        /*0070*/ 	.short	0x0380
        /*0072*/ 	.short	0x0018


	//----- nvinfo : EIATTR_SW_WAR
	.align		4
.L_65:
        /*0074*/ 	.byte	0x04, 0x36
        /*0076*/ 	.short	(.L_67 - .L_66)
.L_66:
        /*0078*/ 	.word	0x00000008
.L_67:


//--------------------- .nv.info.default_function_kernel --------------------------
	.section	.nv.info.default_function_kernel,"",@"SHT_CUDA_INFO"
	.sectionflags	@""
	.align	4


	//----- nvinfo : EIATTR_CUDA_API_VERSION
	.align		4
        /*0000*/ 	.byte	0x04, 0x37
        /*0002*/ 	.short	(.L_69 - .L_68)
.L_68:
        /*0004*/ 	.word	0x00000082


	//----- nvinfo : EIATTR_KPARAM_INFO
	.align		4
.L_69:
        /*0008*/ 	.byte	0x04, 0x17
        /*000a*/ 	.short	(.L_71 - .L_70)
.L_70:
        /*000c*/ 	.word	0x00000000
        /*0010*/ 	.short	0x0001
        /*0012*/ 	.short	0x0008
        /*0014*/ 	.byte	0x00, 0xf5, 0x21, 0x00


	//----- nvinfo : EIATTR_KPARAM_INFO
	.align		4
.L_71:
        /*0018*/ 	.byte	0x04, 0x17
        /*001a*/ 	.short	(.L_73 - .L_72)
.L_72:
        /*001c*/ 	.word	0x00000000
        /*0020*/ 	.short	0x0000
        /*0022*/ 	.short	0x0000
        /*0024*/ 	.byte	0x00, 0xf5, 0x21, 0x00


	//----- nvinfo : EIATTR_SPARSE_MMA_MASK
	.align		4
.L_73:
        /*0028*/ 	.byte	0x03, 0x50
        /*002a*/ 	.short	0x0000


	//----- nvinfo : EIATTR_MAXREG_COUNT
	.align		4
        /*002c*/ 	.byte	0x03, 0x1b
        /*002e*/ 	.short	0x00ff


	//----- nvinfo : EIATTR_MERCURY_ISA_VERSION
	.align		4
        /*0030*/ 	.byte	0x03, 0x5f
        /*0032*/ 	.short	0x0101


	//----- nvinfo : EIATTR_VRC_CTA_INIT_COUNT
	.align		4
        /*0034*/ 	.byte	0x02, 0x4a
	.zero		1
	.zero		1


	//----- nvinfo : EIATTR_EXIT_INSTR_OFFSETS
	.align		4
        /*0038*/ 	.byte	0x04, 0x1c
        /*003a*/ 	.short	(.L_75 - .L_74)


	//   ....[0]....
.L_74:
        /*003c*/ 	.word	0x00000350


	//----- nvinfo : EIATTR_MAX_THREADS
	.align		4
.L_75:
        /*0040*/ 	.byte	0x04, 0x05
        /*0042*/ 	.short	(.L_77 - .L_76)
.L_76:
        /*0044*/ 	.word	0x00000020
        /*0048*/ 	.word	0x00000001
        /*004c*/ 	.word	0x00000001


	//----- nvinfo : EIATTR_CBANK_PARAM_SIZE
	.align		4
.L_77:
        /*0050*/ 	.byte	0x03, 0x19
        /*0052*/ 	.short	0x0010


	//----- nvinfo : EIATTR_PARAM_CBANK
	.align		4
        /*0054*/ 	.byte	0x04, 0x0a
        /*0056*/ 	.short	(.L_79 - .L_78)
	.align		4
.L_78:
        /*0058*/ 	.word	index@(.nv.constant0.default_function_kernel)
        /*005c*/ 	.short	0x0380
        /*005e*/ 	.short	0x0010


	//----- nvinfo : EIATTR_SW_WAR
	.align		4
.L_79:
        /*0060*/ 	.byte	0x04, 0x36
        /*0062*/ 	.short	(.L_81 - .L_80)
.L_80:
        /*0064*/ 	.word	0x00000008
.L_81:


//--------------------- .nv.callgraph             --------------------------
	.section	.nv.callgraph,"",@"SHT_CUDA_CALLGRAPH"
	.align	4
	.sectionentsize	8
	.align		4
        /*0000*/ 	.word	0x00000000
	.align		4
        /*0004*/ 	.word	0xffffffff
	.align		4
        /*0008*/ 	.word	0x00000000
	.align		4
        /*000c*/ 	.word	0xfffffffe
	.align		4
        /*0010*/ 	.word	0x00000000
	.align		4
        /*0014*/ 	.word	0xfffffffd
	.align		4
        /*0018*/ 	.word	0x00000000
	.align		4
        /*001c*/ 	.word	0xfffffffc


//--------------------- .text.default_function_kernel_1 --------------------------
	.section	.text.default_function_kernel_1,"ax",@progbits
	.align	128
        .global         default_function_kernel_1
        .type           default_function_kernel_1,@function
        .size           default_function_kernel_1,(.L_x_4 - default_function_kernel_1)
        .other          default_function_kernel_1,@"STO_CUDA_ENTRY STV_DEFAULT"
default_function_kernel_1:
.text.default_function_kernel_1:
[----:B------:R-:W-:Y:S01]  /*0000*/  LDC R1, c[0x0][0x37c] ;  /* 0x0000df00ff017b82 */ /* 0x000fe20000000800 */
[----:B------:R-:W0:Y:S07]  /*0010*/  S2R R0, SR_TID.X ;  /* 0x0000000000007919 */ /* 0x000e2e0000002100 */
[----:B------:R-:W1:Y:S01]  /*0020*/  S2UR UR4, SR_CTAID.X ;  /* 0x00000000000479c3 */ /* 0x000e620000002500 */
[----:B------:R-:W2:Y:S07]  /*0030*/  LDCU.64 UR6, c[0x0][0x358] ;  /* 0x00006b00ff0677ac */ /* 0x000eae0008000a00 */
[----:B------:R-:W3:Y:S01]  /*0040*/  LDC.64 R2, c[0x0][0x388] ;  /* 0x0000e200ff027b82 */ /* 0x000ee20000000a00 */
[----:B-1----:R-:W-:-:S06]  /*0050*/  USHF.L.U32 UR4, UR4, 0x6, URZ ;  /* 0x0000000604047899 */ /* 0x002fcc00080006ff */
[----:B0-----:R-:W-:-:S05]  /*0060*/  LOP3.LUT R0, R0, UR4, RZ, 0xfc, !PT ;  /* 0x0000000400007c12 */ /* 0x001fca000f8efcff */
[----:B---3--:R-:W-:-:S06]  /*0070*/  IMAD.WIDE.U32 R2, R0, 0x4, R2 ;  /* 0x0000000400027825 */ /* 0x008fcc00078e0002 */
[----:B--2---:R-:W2:Y:S01]  /*0080*/  LDG.E.CONSTANT R2, desc[UR6][R2.64] ;  /* 0x0000000602027981 */ /* 0x004ea2000c1e9900 */
[----:B------:R-:W-:Y:S01]  /*0090*/  HFMA2 R7, -RZ, RZ, 0.890625, -0.00056934356689453125 ;  /* 0x3b2090aaff077431 */ /* 0x000fe200000001ff */
[----:B------:R-:W-:Y:S01]  /*00a0*/  MOV R6, 0x3f6ee581 ;  /* 0x3f6ee58100067802 */ /* 0x000fe20000000f00 */
[----:B------:R-:W-:Y:S02]  /*00b0*/  HFMA2 R8, -RZ, RZ, 1.625, 0 ;  /* 0x3e800000ff087431 */ /* 0x000fe400000001ff */
[----:B------:R-:W-:Y:S01]  /*00c0*/  HFMA2 R9, -RZ, RZ, 1.75, 0 ;  /* 0x3f000000ff097431 */ /* 0x000fe200000001ff */
[----:B--2---:R-:W0:Y:S01]  /*00d0*/  MUFU.RCP R5, |R2| ;  /* 0x4000000200057308 */ /* 0x004e220000001000 */
[----:B------:R-:W-:-:S04]  /*00e0*/  FSETP.GT.AND P0, PT, |R2|, 1, PT ;  /* 0x3f8000000200780b */ /* 0x000fc80003f04200 */
[----:B0-----:R-:W-:-:S05]  /*00f0*/  FSEL R5, R5, |R2|, P0 ;  /* 0x4000000205057208 */ /* 0x001fca0000000000 */
[----:B------:R-:W-:-:S04]  /*0100*/  FMUL R4, R5, R5 ;  /* 0x0000000505047220 */ /* 0x000fc80000400000 */
[----:B------:R-:W-:-:S04]  /*0110*/  FFMA R7, R4, R7, -0.014396979473531246185 ;  /* 0xbc6be14f04077423 */ /* 0x000fc80000000007 */
[----:B------:R-:W-:-:S04]  /*0120*/  FFMA R7, R4, R7, 0.039849750697612762451 ;  /* 0x3d23397e04077423 */ /* 0x000fc80000000007 */
[----:B------:R-:W-:-:S04]  /*0130*/  FFMA R7, R4, R7, -0.072529748082160949707 ;  /* 0xbd948a7a04077423 */ /* 0x000fc80000000007 */
[----:B------:R-:W-:-:S04]  /*0140*/  FFMA R7, R4, R7, 0.10518480092287063599 ;  /* 0x3dd76b2104077423 */ /* 0x000fc80000000007 */
[----:B------:R-:W-:-:S04]  /*0150*/  FFMA R7, R4, R7, -0.14171802997589111328 ;  /* 0xbe111e8804077423 */ /* 0x000fc80000000007 */
[----:B------:R-:W-:-:S04]  /*0160*/  FFMA R7, R4, R7, 0.19988775253295898438 ;  /* 0x3e4caf6004077423 */ /* 0x000fc80000000007 */
[----:B------:R-:W-:-:S04]  /*0170*/  FFMA R7, R4, R7, -0.33332940936088562012 ;  /* 0xbeaaaa2704077423 */ /* 0x000fc80000000007 */
[----:B------:R-:W-:-:S04]  /*0180*/  FMUL R4, R4, R7 ;  /* 0x0000000704047220 */ /* 0x000fc80000400000 */
[----:B------:R-:W-:-:S04]  /*0190*/  FFMA R5, R5, R4, R5 ;  /* 0x0000000405057223 */ /* 0x000fc80000000005 */
[----:B------:R-:W-:Y:S01]  /*01a0*/  @P0 FFMA R5, R6, 1.6832555532455444336, -R5 ;  /* 0x3fd774eb06050823 */ /* 0x000fe20000000805 */
[----:B------:R-:W-:-:S04]  /*01b0*/  FSETP.NAN.AND P0, PT, |R2|, |R2|, PT ;  /* 0x400000020200720b */ /* 0x000fc80003f08200 */
[----:B------:R-:W-:-:S04]  /*01c0*/  LOP3.LUT R2, R5, 0x80000000, R2, 0xb8, !PT ;  /* 0x8000000005027812 */ /* 0x000fc800078eb802 */
[----:B------:R-:W-:-:S04]  /*01d0*/  FSEL R2, R2, R5, !P0 ;  /* 0x0000000502027208 */ /* 0x000fc80004000000 */
[C---:B------:R-:W-:Y:S01]  /*01e0*/  FSETP.GT.AND P0, PT, |R2|.reuse, 8.50705917302346158658e+37, PT ;  /* 0x7e8000000200780b */ /* 0x040fe20003f04200 */
[----:B------:R-:W-:-:S06]  /*01f0*/  FADD R3, -|R2|, 1 ;  /* 0x3f80000002037421 */ /* 0x000fcc0000000300 */
[----:B------:R-:W0:Y:S02]  /*0200*/  MUFU.RCP R3, R3 ;  /* 0x0000000300037308 */ /* 0x000e240000001000 */
[----:B0-----:R-:W-:-:S04]  /*0210*/  FADD R5, R3, R3 ;  /* 0x0000000303057221 */ /* 0x001fc80000000000 */
[----:B------:R-:W-:Y:S01]  /*0220*/  FMUL R5, |R2|, R5 ;  /* 0x0000000502057220 */ /* 0x000fe20000400200 */
[----:B------:R-:W-:-:S04]  /*0230*/  LOP3.LUT R2, R9, 0x80000000, R2, 0xb8, !PT ;  /* 0x8000000009027812 */ /* 0x000fc800078eb802 */
[----:B------:R-:W-:-:S04]  /*0240*/  FSEL R6, R5, -2, !P0 ;  /* 0xc000000005067808 */ /* 0x000fc80004000000 */
[C---:B------:R-:W-:Y:S01]  /*0250*/  ISETP.GE.U32.AND P0, PT, R6.reuse, 0x7f800000, PT ;  /* 0x7f8000000600780c */ /* 0x040fe20003f06070 */
[----:B------:R-:W-:-:S03]  /*0260*/  FADD.RZ R4, R6, 1 ;  /* 0x3f80000006047421 */ /* 0x000fc6000000c000 */
[----:B------:R-:W-:Y:S02]  /*0270*/  ISETP.GT.AND P1, PT, R6, -0x40800000, P0 ;  /* 0xbf8000000600780c */ /* 0x000fe40000724270 */
[----:B------:R-:W-:-:S04]  /*0280*/  IADD3 R4, PT, PT, R4, -0x3f400000, RZ ;  /* 0xc0c0000004047810 */ /* 0x000fc80007ffe0ff */
[----:B------:R-:W-:-:S04]  /*0290*/  LOP3.LUT R7, R4, 0xff800000, RZ, 0xc0, !PT ;  /* 0xff80000004077812 */ /* 0x000fc800078ec0ff */
[----:B------:R-:W-:Y:S02]  /*02a0*/  IADD3 R5, PT, PT, -R7, 0x40800000, RZ ;  /* 0x4080000007057810 */ /* 0x000fe40007ffe1ff */
[-C--:B------:R-:W-:Y:S02]  /*02b0*/  IADD3 R4, PT, PT, R6, -R7.reuse, RZ ;  /* 0x8000000706047210 */ /* 0x080fe40007ffe0ff */
[----:B------:R-:W-:Y:S01]  /*02c0*/  I2FP.F32.S32 R7, R7 ;  /* 0x0000000700077245 */ /* 0x000fe20000201400 */
[----:B------:R-:W-:Y:S01]  /*02d0*/  FFMA R5, R5, R8, -1 ;  /* 0xbf80000005057423 */ /* 0x000fe20000000008 */
[----:B------:R-:W-:-:S03]  /*02e0*/  MOV R8, 0x3d39bf78 ;  /* 0x3d39bf7800087802 */ /* 0x000fc60000000f00 */
[----:B------:R-:W-:Y:S01]  /*02f0*/  FADD R3, R4, R5 ;  /* 0x0000000504037221 */ /* 0x000fe20000000000 */
[----:B------:R-:W-:-:S03]  /*0300*/  FMUL R7, R7, 1.1920928955078125e-07 ;  /* 0x3400000007077820 */ /* 0x000fc60000400000 */
[----:B------:R-:W-:-:S04]  /*0310*/  FFMA R4, R3, -R8, 0.10546888411045074463 ;  /* 0x3dd8001203047423 */ /* 0x000fc80000000808 */
[----:B------:R-:W-:-:S04]  /*0320*/  FFMA R4, R3, R4, -0.13229703903198242188 ;  /* 0xbe0778e003047423 */ /* 0x000fc80000000004 */
[----:B------:R-:W-:-:S04]  /*0330*/  FFMA R4, R3, R4, 0.14491446316242218018 ;  /* 0x3e14647503047423 */ /* 0x000fc80000000004 */
[----:B------:R-:W-:-:S04]  /*0340*/  FFMA R4, R3, R4, -0.16641564667224884033 ;  /* 0xbe2a68dd03047423 */ /* 0x000fc80000000004 */
[----:B------:R-:W-:-:S04]  /*0350*/  FFMA R4, R3, R4, 0.19988867640495300293 ;  /* 0x3e4caf9e03047423 */ /* 0x000fc80000000004 */
[----:B------:R-:W-:-:S04]  /*0360*/  FFMA R4, R3, R4, -0.25000196695327758789 ;  /* 0xbe80004203047423 */ /* 0x000fc80000000004 */
[----:B------:R-:W-:-:S04]  /*0370*/  FFMA R4, R3, R4, 0.33333510160446166992 ;  /* 0x3eaaaae603047423 */ /* 0x000fc80000000004 */
[C---:B------:R-:W-:Y:S02]  /*0380*/  FFMA R8, R3.reuse, R4, -0.5 ;  /* 0xbf00000003087423 */ /* 0x040fe40000000004 */
[----:B------:R-:W0:Y:S02]  /*0390*/  LDC.64 R4, c[0x0][0x380] ;  /* 0x0000e000ff047b82 */ /* 0x000e240000000a00 */
[----:B------:R-:W-:-:S04]  /*03a0*/  FMUL R8, R3, R8 ;  /* 0x0000000803087220 */ /* 0x000fc80000400000 */
[----:B------:R-:W-:Y:S01]  /*03b0*/  FFMA R8, R3, R8, R3 ;  /* 0x0000000803087223 */ /* 0x000fe20000000003 */
[----:B------:R-:W-:-:S03]  /*03c0*/  @P0 MOV R3, 0x7f800000 ;  /* 0x7f80000000030802 */ /* 0x000fc60000000f00 */
[----:B------:R-:W-:Y:S02]  /*03d0*/  FFMA R7, R7, 0.69314718246459960938, R8 ;  /* 0x3f31721807077823 */ /* 0x000fe40000000008 */
[C---:B------:R-:W-:Y:S01]  /*03e0*/  @P1 FFMA R7, R6.reuse, R3, +INF ;  /* 0x7f80000006071423 */ /* 0x040fe20000000003 */
[----:B------:R-:W-:-:S04]  /*03f0*/  @P0 FSETP.NEU.AND P1, PT, R6, RZ, PT ;  /* 0x000000ff0600020b */ /* 0x000fc80003f2d000 */
[----:B------:R-:W-:-:S05]  /*0400*/  @P0 FSEL R7, R7, -RZ, P1 ;  /* 0x800000ff07070208 */ /* 0x000fca0000800000 */
[----:B------:R-:W-:Y:S01]  /*0410*/  FMUL R7, R2, R7 ;  /* 0x0000000702077220 */ /* 0x000fe20000400000 */
[----:B0-----:R-:W-:-:S05]  /*0420*/  IMAD.WIDE.U32 R4, R0, 0x4, R4 ;  /* 0x0000000400047825 */ /* 0x001fca00078e0004 */
[----:B------:R-:W-:Y:S01]  /*0430*/  STG.E desc[UR6][R4.64], R7 ;  /* 0x0000000704007986 */ /* 0x000fe2000c101906 */
[----:B------:R-:W-:Y:S05]  /*0440*/  EXIT ;  /* 0x000000000000794d */ /* 0x000fea0003800000 */
.L_x_0:
[----:B------:R-:W-:-:S00]  /*0450*/  BRA `(.L_x_0) ;  /* 0xfffffffc00fc7947 */ /* 0x000fc0000383ffff */
[----:B------:R-:W-:-:S00]  /*0460*/  NOP ;  /* 0x0000000000007918 */ /* 0x000fc00000000000 */
        /* <DEDUP_REMOVED lines=9> */
.L_x_4:


//--------------------- .text.default_function_kernel_2 --------------------------
	.section	.text.default_function_kernel_2,"ax",@progbits
	.align	128
        .global         default_function_kernel_2
        .type           default_function_kernel_2,@function
        .size           default_function_kernel_2,(.L_x_5 - default_function_kernel_2)
        .other          default_function_kernel_2,@"STO_CUDA_ENTRY STV_DEFAULT"
default_function_kernel_2:
.text.default_function_kernel_2:
        /* <DEDUP_REMOVED lines=27> */
[----:B------:R-:W-:-:S05]  /*01b0*/  FSEL R2, R2, R7, !P0 ;  /* 0x0000000702027208 */ /* 0x000fca0004000000 */
[----:B------:R-:W-:Y:S02]  /*01c0*/  FMUL R0, R2, 1.4426950216293334961 ;  /* 0x3fb8aa3b02007820 */ /* 0x000fe40000400000 */
[----:B------:R-:W0:Y:S03]  /*01d0*/  LDC.64 R2, c[0x0][0x380] ;  /* 0x0000e000ff027b82 */ /* 0x000e260000000a00 */
[----:B------:R-:W-:-:S13]  /*01e0*/  FSETP.GEU.AND P0, PT, R0, -126, PT ;  /* 0xc2fc00000000780b */ /* 0x000fda0003f0e000 */
[----:B------:R-:W-:-:S04]  /*01f0*/  @!P0 FMUL R0, R0, 0.5 ;  /* 0x3f00000000008820 */ /* 0x000fc80000400000 */
[----:B------:R-:W1:Y:S01]  /*0200*/  MUFU.EX2 R7, R0 ;  /* 0x0000000000077308 */ /* 0x000e620000000800 */
[----:B0-----:R-:W-:-:S04]  /*0210*/  IMAD.WIDE.U32 R2, R5, 0x4, R2 ;  /* 0x0000000405027825 */ /* 0x001fc800078e0002 */
[----:B-1----:R-:W-:-:S05]  /*0220*/  @!P0 FMUL R7, R7, R7 ;  /* 0x0000000707078220 */ /* 0x002fca0000400000 */
[----:B------:R-:W-:Y:S01]  /*0230*/  STG.E desc[UR6][R2.64], R7 ;  /* 0x0000000702007986 */ /* 0x000fe2000c101906 */
[----:B------:R-:W-:Y:S05]  /*0240*/  EXIT ;  /* 0x000000000000794d */ /* 0x000fea0003800000 */
.L_x_1:
        /* <DEDUP_REMOVED lines=11> */
.L_x_5:


//--------------------- .text.default_function_kernel_3 --------------------------
	.section	.text.default_function_kernel_3,"ax",@progbits
	.align	128
        .global         default_function_kernel_3
        .type           default_function_kernel_3,@function
        .size           default_function_kernel_3,(.L_x_6 - default_function_kernel_3)
        .other          default_function_kernel_3,@"STO_CUDA_ENTRY STV_DEFAULT"
default_function_kernel_3:
.text.default_function_kernel_3:
[----:B------:R-:W-:Y:S01]  /*0000*/  LDC R1, c[0x0][0x37c] ;  /* 0x0000df00ff017b82 */ /* 0x000fe20000000800 */
[----:B------:R-:W0:Y:S07]  /*0010*/  S2R R54, SR_TID.X ;  /* 0x0000000000367919 */ /* 0x000e2e0000002100 */
[----:B------:R-:W1:Y:S01]  /*0020*/  LDC.64 R8, c[0x0][0x390] ;  /* 0x0000e400ff087b82 */ /* 0x000e620000000a00 */
[----:B------:R-:W2:Y:S01]  /*0030*/  LDCU.64 UR6, c[0x0][0x358] ;  /* 0x00006b00ff0677ac */ /* 0x000ea20008000a00 */
[----:B------:R-:W0:Y:S06]  /*0040*/  S2R R13, SR_CTAID.X ;  /* 0x00000000000d7919 */ /* 0x000e2c0000002500 */
[----:B------:R-:W3:Y:S01]  /*0050*/  LDC.64 R14, c[0x0][0x388] ;  /* 0x0000e200ff0e7b82 */ /* 0x000ee20000000a00 */
[----:B0-----:R-:W-:-:S04]  /*0060*/  IMAD R13, R54, 0x5, R13 ;  /* 0x00000005360d7824 */ /* 0x001fc800078e020d */
[----:B-1----:R-:W-:-:S05]  /*0070*/  IMAD.WIDE.U32 R8, R13, 0x4, R8 ;  /* 0x000000040d087825 */ /* 0x002fca00078e0008 */
[----:B--2---:R-:W2:Y:S04]  /*0080*/  LDG.E.CONSTANT R58, desc[UR6][R8.64] ;  /* 0x00000006083a7981 */ /* 0x004ea8000c1e9900 */
[----:B------:R-:W4:Y:S04]  /*0090*/  LDG.E.CONSTANT R56, desc[UR6][R8.64+0xa0] ;  /* 0x0000a00608387981 */ /* 0x000f28000c1e9900 */
[----:B------:R-:W5:Y:S04]  /*00a0*/  LDG.E.CONSTANT R57, desc[UR6][R8.64+0x140] ;  /* 0x0001400608397981 */ /* 0x000f68000c1e9900 */
[----:B------:R-:W5:Y:S04]  /*00b0*/  LDG.E.CONSTANT R55, desc[UR6][R8.64+0x1e0] ;  /* 0x0001e00608377981 */ /* 0x000f68000c1e9900 */
[----:B------:R0:W5:Y:S01]  /*00c0*/  LDG.E.CONSTANT R59, desc[UR6][R8.64+0x280] ;  /* 0x00028006083b7981 */ /* 0x000162000c1e9900 */
[----:B------:R-:W-:-:S02]  /*00d0*/  IMAD R11, R54, 0x28, RZ ;  /* 0x00000028360b7824 */ /* 0x000fc400078e02ff */
[----:B------:R-:W-:Y:S02]  /*00e0*/  IMAD R13, R54, 0x23, R13 ;  /* 0x00000023360d7824 */ /* 0x000fe400078e020d */
[----:B---3--:R-:W-:-:S05]  /*00f0*/  IMAD.WIDE.U32 R10, R11, 0x4, R14 ;  /* 0x000000040b0a7825 */ /* 0x008fca00078e000e */
[----:B------:R-:W3:Y:S04]  /*0100*/  LDG.E.CONSTANT R3, desc[UR6][R10.64+0x50] ;  /* 0x000050060a037981 */ /* 0x000ee8000c1e9900 */
        /* <DEDUP_REMOVED lines=8> */
[----:B------:R-:W3:Y:S01]  /*0190*/  LDG.E.CONSTANT R6, desc[UR6][R10.64+0x3c] ;  /* 0x00003c060a067981 */ /* 0x000ee2000c1e9900 */
[----:B0-----:R-:W-:-:S03]  /*01a0*/  IMAD.WIDE.U32 R8, R13, 0x4, R14 ;  /* 0x000000040d087825 */ /* 0x001fc600078e000e */
        /* <DEDUP_REMOVED lines=37> */
[----:B------:R0:W3:Y:S01]  /*0400*/  LDG.E.CONSTANT R53, desc[UR6][R8.64+0x8c] ;  /* 0x00008c0608357981 */ /* 0x0000e2000c1e9900 */
[----:B------:R-:W1:Y:S01]  /*0410*/  S2UR UR5, SR_CgaCtaId ;  /* 0x00000000000579c3 */ /* 0x000e620000008800 */
[----:B------:R-:W-:-:S02]  /*0420*/  UMOV UR4, 0x400 ;  /* 0x0000040000047882 */ /* 0x000fc40000000000 */
[----:B-1----:R-:W-:-:S06]  /*0430*/  ULEA UR4, UR5, UR4, 0x18 ;  /* 0x0000000405047291 */ /* 0x002fcc000f8ec0ff */
[----:B------:R-:W-:-:S04]  /*0440*/  LEA R60, R54, UR4, 0x2 ;  /* 0x00000004363c7c11 */ /* 0x000fc8000f8e10ff */
[----:B------:R-:W-:Y:S01]  /*0450*/  LEA R61, R54, R60, 0x4 ;  /* 0x0000003c363d7211 */ /* 0x000fe200078e20ff */
[----:B--2---:R-:W-:Y:S04]  /*0460*/  STS [R60], R58 ;  /* 0x0000003a3c007388 */ /* 0x004fe80000000800 */
[----:B----4-:R-:W-:Y:S04]  /*0470*/  STS [R60+0x20], R56 ;  /* 0x000020383c007388 */ /* 0x010fe80000000800 */
[----:B-----5:R-:W-:Y:S04]  /*0480*/  STS [R60+0x40], R57 ;  /* 0x000040393c007388 */ /* 0x020fe80000000800 */
[----:B------:R-:W-:Y:S04]  /*0490*/  STS [R60+0x60], R55 ;  /* 0x000060373c007388 */ /* 0x000fe80000000800 */
[----:B------:R-:W-:Y:S01]  /*04a0*/  STS [R60+0x80], R59 ;  /* 0x0000803b3c007388 */ /* 0x000fe20000000800 */
[----:B------:R-:W-:Y:S06]  /*04b0*/  BAR.SYNC.DEFER_BLOCKING 0x0 ;  /* 0x0000000000007b1d */ /* 0x000fec0000010000 */
[----:B0-----:R-:W3:Y:S04]  /*04c0*/  LDS R9, [R61] ;  /* 0x000000003d097984 */ /* 0x001ee80000000800 */
[----:B------:R-:W0:Y:S04]  /*04d0*/  LDS R54, [R61+0x4] ;  /* 0x000004003d367984 */ /* 0x000e280000000800 */
[----:B------:R-:W1:Y:S04]  /*04e0*/  LDS R11, [R61+0x8] ;  /* 0x000008003d0b7984 */ /* 0x000e680000000800 */
[----:B------:R-:W2:Y:S04]  /*04f0*/  LDS R10, [R61+0xc] ;  /* 0x00000c003d0a7984 */ /* 0x000ea80000000800 */
[----:B------:R-:W4:Y:S01]  /*0500*/  LDS R8, [R61+0x10] ;  /* 0x000010003d087984 */ /* 0x000f220000000800 */
[C---:B---3--:R-:W-:Y:S01]  /*0510*/  FFMA R56, R9.reuse, R3, RZ ;  /* 0x0000000309387223 */ /* 0x048fe200000000ff */
[C---:B------:R-:W-:Y:S01]  /*0520*/  FFMA R55, R9.reuse, R2, RZ ;  /* 0x0000000209377223 */ /* 0x040fe200000000ff */
[C---:B------:R-:W-:Y:S01]  /*0530*/  FFMA R3, R9.reuse, R0, RZ ;  /* 0x0000000009037223 */ /* 0x040fe200000000ff */
[----:B------:R-:W-:-:S03]  /*0540*/  FFMA R2, R9, R5, RZ ;  /* 0x0000000509027223 */ /* 0x000fc600000000ff */
[C---:B0-----:R-:W-:Y:S01]  /*0550*/  FFMA R50, R54.reuse, R50, R3 ;  /* 0x0000003236327223 */ /* 0x041fe20000000003 */
[C---:B------:R-:W-:Y:S02]  /*0560*/  FFMA R45, R54.reuse, R45, R2 ;  /* 0x0000002d362d7223 */ /* 0x040fe40000000002 */
[----:B------:R-:W0:Y:S01]  /*0570*/  LDC.64 R2, c[0x0][0x380] ;  /* 0x0000e000ff027b82 */ /* 0x000e220000000a00 */
[C---:B------:R-:W-:Y:S01]  /*0580*/  FFMA R0, R9.reuse, R7, RZ ;  /* 0x0000000709007223 */ /* 0x040fe200000000ff */
[C---:B------:R-:W-:Y:S01]  /*0590*/  FFMA R44, R9.reuse, R44, RZ ;  /* 0x0000002c092c7223 */ /* 0x040fe200000000ff */
[C---:B------:R-:W-:Y:S01]  /*05a0*/  FFMA R4, R9.reuse, R4, RZ ;  /* 0x0000000409047223 */ /* 0x040fe200000000ff */
[----:B------:R-:W-:Y:S01]  /*05b0*/  FFMA R7, R9, R6, RZ ;  /* 0x0000000609077223 */ /* 0x000fe200000000ff */
[C---:B------:R-:W-:Y:S01]  /*05c0*/  FFMA R51, R54.reuse, R51, R56 ;  /* 0x0000003336337223 */ /* 0x040fe20000000038 */
[C---:B------:R-:W-:Y:S01]  /*05d0*/  FFMA R44, R54.reuse, R52, R44 ;  /* 0x00000034362c7223 */ /* 0x040fe2000000002c */
[C---:B------:R-:W-:Y:S01]  /*05e0*/  FFMA R49, R54.reuse, R49, R4 ;  /* 0x0000003136317223 */ /* 0x040fe20000000004 */
[C---:B------:R-:W-:Y:S01]  /*05f0*/  FFMA R48, R54.reuse, R48, R55 ;  /* 0x0000003036307223 */ /* 0x040fe20000000037 */
[C---:B------:R-:W-:Y:S01]  /*0600*/  FFMA R47, R54.reuse, R47, R0 ;  /* 0x0000002f362f7223 */ /* 0x040fe20000000000 */
[----:B------:R-:W-:Y:S01]  /*0610*/  FFMA R46, R54, R46, R7 ;  /* 0x0000002e362e7223 */ /* 0x000fe20000000007 */
[C---:B-1----:R-:W-:Y:S01]  /*0620*/  FFMA R5, R11.reuse, R12, R44 ;  /* 0x0000000c0b057223 */ /* 0x042fe2000000002c */
[C---:B------:R-:W-:Y:S01]  /*0630*/  FFMA R51, R11.reuse, R14, R51 ;  /* 0x0000000e0b337223 */ /* 0x040fe20000000033 */
[C---:B------:R-:W-:Y:S01]  /*0640*/  FFMA R50, R11.reuse, R15, R50 ;  /* 0x0000000f0b327223 */ /* 0x040fe20000000032 */
[C---:B------:R-:W-:Y:S01]  /*0650*/  FFMA R49, R11.reuse, R16, R49 ;  /* 0x000000100b317223 */ /* 0x040fe20000000031 */
[C---:B------:R-:W-:Y:S01]  /*0660*/  FFMA R48, R11.reuse, R17, R48 ;  /* 0x000000110b307223 */ /* 0x040fe20000000030 */
[C---:B------:R-:W-:Y:S01]  /*0670*/  FFMA R47, R11.reuse, R18, R47 ;  /* 0x000000120b2f7223 */ /* 0x040fe2000000002f */
[C---:B------:R-:W-:Y:S01]  /*0680*/  FFMA R46, R11.reuse, R19, R46 ;  /* 0x000000130b2e7223 */ /* 0x040fe2000000002e */
[----:B------:R-:W-:Y:S01]  /*0690*/  FFMA R45, R11, R20, R45 ;  /* 0x000000140b2d7223 */ /* 0x000fe2000000002d */
[C---:B--2---:R-:W-:Y:S01]  /*06a0*/  FFMA R5, R10.reuse, R21, R5 ;  /* 0x000000150a057223 */ /* 0x044fe20000000005 */
[C---:B------:R-:W-:Y:S01]  /*06b0*/  FFMA R51, R10.reuse, R22, R51 ;  /* 0x000000160a337223 */ /* 0x040fe20000000033 */
[C---:B------:R-:W-:Y:S01]  /*06c0*/  FFMA R50, R10.reuse, R23, R50 ;  /* 0x000000170a327223 */ /* 0x040fe20000000032 */
[C---:B------:R-:W-:Y:S01]  /*06d0*/  FFMA R49, R10.reuse, R24, R49 ;  /* 0x000000180a317223 */ /* 0x040fe20000000031 */
[C---:B------:R-:W-:Y:S01]  /*06e0*/  FFMA R48, R10.reuse, R25, R48 ;  /* 0x000000190a307223 */ /* 0x040fe20000000030 */
[C---:B------:R-:W-:Y:S01]  /*06f0*/  FFMA R47, R10.reuse, R26, R47 ;  /* 0x0000001a0a2f7223 */ /* 0x040fe2000000002f */
[C---:B------:R-:W-:Y:S01]  /*0700*/  FFMA R27, R10.reuse, R27, R46 ;  /* 0x0000001b0a1b7223 */ /* 0x040fe2000000002e */
[----:B------:R-:W-:Y:S01]  /*0710*/  FFMA R28, R10, R28, R45 ;  /* 0x0000001c0a1c7223 */ /* 0x000fe2000000002d */
[C---:B----4-:R-:W-:Y:S01]  /*0720*/  FFMA R0, R8.reuse, R29, R5 ;  /* 0x0000001d08007223 */ /* 0x050fe20000000005 */
[C---:B------:R-:W-:Y:S01]  /*0730*/  FFMA R51, R8.reuse, R30, R51 ;  /* 0x0000001e08337223 */ /* 0x040fe20000000033 */
[C---:B------:R-:W-:Y:S01]  /*0740*/  FFMA R50, R8.reuse, R31, R50 ;  /* 0x0000001f08327223 */ /* 0x040fe20000000032 */
[C---:B------:R-:W-:Y:S01]  /*0750*/  FFMA R49, R8.reuse, R32, R49 ;  /* 0x0000002008317223 */ /* 0x040fe20000000031 */
[C---:B------:R-:W-:Y:S01]  /*0760*/  FFMA R48, R8.reuse, R33, R48 ;  /* 0x0000002108307223 */ /* 0x040fe20000000030 */
[C---:B------:R-:W-:Y:S01]  /*0770*/  FFMA R34, R8.reuse, R34, R47 ;  /* 0x0000002208227223 */ /* 0x040fe2000000002f */
[C---:B------:R-:W-:Y:S01]  /*0780*/  FFMA R27, R8.reuse, R38, R27 ;  /* 0x00000026081b7223 */ /* 0x040fe2000000001b */
[----:B------:R-:W-:Y:S01]  /*0790*/  FFMA R28, R8, R43, R28 ;  /* 0x0000002b081c7223 */ /* 0x000fe2000000001c */
[----:B0-----:R-:W-:-:S04]  /*07a0*/  IMAD.WIDE.U32 R2, R13, 0x4, R2 ;  /* 0x000000040d027825 */ /* 0x001fc800078e0002 */
[----:B------:R-:W-:Y:S01]  /*07b0*/  FADD R35, R0, -R35 ;  /* 0x8000002300237221 */ /* 0x000fe20000000000 */
[----:B------:R-:W-:Y:S01]  /*07c0*/  FADD R51, R51, -R36 ;  /* 0x8000002433337221 */ /* 0x000fe20000000000 */
[----:B------:R-:W-:Y:S01]  /*07d0*/  FADD R37, R50, -R37 ;  /* 0x8000002532257221 */ /* 0x000fe20000000000 */
[----:B------:R-:W-:Y:S01]  /*07e0*/  FADD R49, R49, -R42 ;  /* 0x8000002a31317221 */ /* 0x000fe20000000000 */
[----:B------:R-:W-:Y:S01]  /*07f0*/  FADD R39, R48, -R39 ;  /* 0x8000002730277221 */ /* 0x000fe20000000000 */
[----:B------:R-:W-:Y:S01]  /*0800*/  FADD R41, R34, -R41 ;  /* 0x8000002922297221 */ /* 0x000fe20000000000 */
[----:B------:R-:W-:Y:S01]  /*0810*/  FADD R27, R27, -R40 ;  /* 0x800000281b1b7221 */ /* 0x000fe20000000000 */
[----:B------:R-:W-:Y:S01]  /*0820*/  FADD R53, R28, -R53 ;  /* 0x800000351c357221 */ /* 0x000fe20000000000 */
[----:B------:R-:W-:Y:S04]  /*0830*/  STG.E desc[UR6][R2.64], R35 ;  /* 0x0000002302007986 */ /* 0x000fe8000c101906 */
[----:B------:R-:W-:Y:S04]  /*0840*/  STG.E desc[UR6][R2.64+0x50], R51 ;  /* 0x0000503302007986 */ /* 0x000fe8000c101906 */
[----:B------:R-:W-:Y:S04]  /*0850*/  STG.E desc[UR6][R2.64+0x14], R37 ;  /* 0x0000142502007986 */ /* 0x000fe8000c101906 */
[----:B------:R-:W-:Y:S04]  /*0860*/  STG.E desc[UR6][R2.64+0x64], R49 ;  /* 0x0000643102007986 */ /* 0x000fe8000c101906 */
[----:B------:R-:W-:Y:S04]  /*0870*/  STG.E desc[UR6][R2.64+0x28], R39 ;  /* 0x0000282702007986 */ /* 0x000fe8000c101906 */
[----:B------:R-:W-:Y:S04]  /*0880*/  STG.E desc[UR6][R2.64+0x78], R41 ;  /* 0x0000782902007986 */ /* 0x000fe8000c101906 */
[----:B------:R-:W-:Y:S04]  /*0890*/  STG.E desc[UR6][R2.64+0x3c], R27 ;  /* 0x00003c1b02007986 */ /* 0x000fe8000c101906 */
[----:B------:R-:W-:Y:S01]  /*08a0*/  STG.E desc[UR6][R2.64+0x8c], R53 ;  /* 0x00008c3502007986 */ /* 0x000fe2000c101906 */
[----:B------:R-:W-:Y:S05]  /*08b0*/  EXIT ;  /* 0x000000000000794d */ /* 0x000fea0003800000 */
.L_x_2:
        /* <DEDUP_REMOVED lines=12> */
.L_x_6:


//--------------------- .text.default_function_kernel --------------------------
	.section	.text.default_function_kernel,"ax",@progbits
	.align	128
        .global         default_function_kernel
        .type           default_function_kernel,@function
        .size           default_function_kernel,(.L_x_7 - default_function_kernel)
        .other          default_function_kernel,@"STO_CUDA_ENTRY STV_DEFAULT"
default_function_kernel:
.text.default_function_kernel:
        /* <DEDUP_REMOVED lines=8> */
[----:B--2---:R-:W2:Y:S02]  /*0080*/  LDG.E.CONSTANT R2, desc[UR6][R2.64] ;  /* 0x0000000602027981 */ /* 0x004ea4000c1e9900 */
[C---:B--2---:R-:W-:Y:S01]  /*0090*/  FFMA R4, R2.reuse, R2, -1 ;  /* 0xbf80000002047423 */ /* 0x044fe20000000002 */
[----:B------:R-:W-:-:S03]  /*00a0*/  FADD R0, R2, -1 ;  /* 0xbf80000002007421 */ /* 0x000fc60000000000 */
[----:B------:R-:W0:Y:S01]  /*00b0*/  MUFU.RSQ R7, R4 ;  /* 0x0000000400077308 */ /* 0x000e220000001400 */
[----:B------:R-:W-:Y:S02]  /*00c0*/  FSETP.NEU.AND P1, PT, R4, RZ, PT ;  /* 0x000000ff0400720b */ /* 0x000fe40003f2d000 */
[----:B------:R-:W-:Y:S01]  /*00d0*/  ISETP.GT.U32.AND P0, PT, R0, 0x4b000000, PT ;  /* 0x4b0000000000780c */ /* 0x000fe20003f04070 */
[----:B0-----:R-:W-:Y:S01]  /*00e0*/  FMUL R9, R4, R7 ;  /* 0x0000000704097220 */ /* 0x001fe20000400000 */
[----:B------:R-:W-:-:S03]  /*00f0*/  FMUL R6, R7, 0.5 ;  /* 0x3f00000007067820 */ /* 0x000fc60000400000 */
[----:B------:R-:W-:-:S04]  /*0100*/  FFMA R7, -R9, R9, R4 ;  /* 0x0000000909077223 */ /* 0x000fc80000000104 */
[----:B------:R-:W-:Y:S01]  /*0110*/  FFMA R6, R6, R7, R9 ;  /* 0x0000000706067223 */ /* 0x000fe20000000009 */
[----:B------:R-:W-:-:S04]  /*0120*/  HFMA2 R7, -RZ, RZ, 1.625, 0 ;  /* 0x3e800000ff077431 */ /* 0x000fc800000001ff */
[----:B------:R-:W-:-:S04]  /*0130*/  FSEL R6, R6, RZ, P1 ;  /* 0x000000ff06067208 */ /* 0x000fc80000800000 */
[----:B------:R-:W-:-:S05]  /*0140*/  FSEL R3, R6, -1.0000001192092895508, !P0 ;  /* 0xbf80000106037808 */ /* 0x000fca0004000000 */
[----:B------:R-:W-:-:S04]  /*0150*/  FADD R0, R0, R3 ;  /* 0x0000000300007221 */ /* 0x000fc80000000000 */
[C---:B------:R-:W-:Y:S01]  /*0160*/  FADD.RZ R2, R0.reuse, 1 ;  /* 0x3f80000000027421 */ /* 0x040fe2000000c000 */
[----:B------:R-:W-:-:S04]  /*0170*/  ISETP.GE.U32.AND P1, PT, R0, 0x7f800000, PT ;  /* 0x7f8000000000780c */ /* 0x000fc80003f26070 */
[----:B------:R-:W-:Y:S02]  /*0180*/  IADD3 R2, PT, PT, R2, -0x3f400000, RZ ;  /* 0xc0c0000002027810 */ /* 0x000fe40007ffe0ff */
[----:B------:R-:W-:Y:S02]  /*0190*/  ISETP.GT.AND P2, PT, R0, -0x40800000, P1 ;  /* 0xbf8000000000780c */ /* 0x000fe40000f44270 */
[----:B------:R-:W-:-:S04]  /*01a0*/  LOP3.LUT R3, R2, 0xff800000, RZ, 0xc0, !PT ;  /* 0xff80000002037812 */ /* 0x000fc800078ec0ff */
[----:B------:R-:W-:Y:S02]  /*01b0*/  IADD3 R4, PT, PT, -R3, 0x40800000, RZ ;  /* 0x4080000003047810 */ /* 0x000fe40007ffe1ff */
[----:B------:R-:W-:Y:S02]  /*01c0*/  IADD3 R2, PT, PT, R0, -R3, RZ ;  /* 0x8000000300027210 */ /* 0x000fe40007ffe0ff */
[----:B------:R-:W-:Y:S01]  /*01d0*/  @P1 MOV R9, 0x7f800000 ;  /* 0x7f80000000091802 */ /* 0x000fe20000000f00 */
[----:B------:R-:W-:Y:S01]  /*01e0*/  FFMA R7, R4, R7, -1 ;  /* 0xbf80000004077423 */ /* 0x000fe20000000007 */
[----:B------:R-:W-:-:S03]  /*01f0*/  MOV R4, 0x3d39bf78 ;  /* 0x3d39bf7800047802 */ /* 0x000fc60000000f00 */
[----:B------:R-:W-:-:S04]  /*0200*/  FADD R7, R2, R7 ;  /* 0x0000000702077221 */ /* 0x000fc80000000000 */
[----:B------:R-:W-:Y:S01]  /*0210*/  FFMA R2, R7, -R4, 0.10546888411045074463 ;  /* 0x3dd8001207027423 */ /* 0x000fe20000000804 */
[----:B------:R-:W-:-:S03]  /*0220*/  I2FP.F32.S32 R4, R3 ;  /* 0x0000000300047245 */ /* 0x000fc60000201400 */
[C---:B------:R-:W-:Y:S02]  /*0230*/  FFMA R2, R7.reuse, R2, -0.13229703903198242188 ;  /* 0xbe0778e007027423 */ /* 0x040fe40000000002 */
[----:B------:R-:W-:Y:S02]  /*0240*/  FMUL R4, R4, 1.1920928955078125e-07 ;  /* 0x3400000004047820 */ /* 0x000fe40000400000 */
[----:B------:R-:W-:-:S04]  /*0250*/  FFMA R2, R7, R2, 0.14491446316242218018 ;  /* 0x3e14647507027423 */ /* 0x000fc80000000002 */
[----:B------:R-:W-:-:S04]  /*0260*/  FFMA R2, R7, R2, -0.16641564667224884033 ;  /* 0xbe2a68dd07027423 */ /* 0x000fc80000000002 */
[----:B------:R-:W-:-:S04]  /*0270*/  FFMA R2, R7, R2, 0.19988867640495300293 ;  /* 0x3e4caf9e07027423 */ /* 0x000fc80000000002 */
[----:B------:R-:W-:-:S04]  /*0280*/  FFMA R2, R7, R2, -0.25000196695327758789 ;  /* 0xbe80004207027423 */ /* 0x000fc80000000002 */
[----:B------:R-:W-:-:S04]  /*0290*/  FFMA R2, R7, R2, 0.33333510160446166992 ;  /* 0x3eaaaae607027423 */ /* 0x000fc80000000002 */
[----:B------:R-:W-:-:S04]  /*02a0*/  FFMA R2, R7, R2, -0.5 ;  /* 0xbf00000007027423 */ /* 0x000fc80000000002 */
[C---:B------:R-:W-:Y:S02]  /*02b0*/  FMUL R6, R7.reuse, R2 ;  /* 0x0000000207067220 */ /* 0x040fe40000400000 */
[----:B------:R-:W0:Y:S02]  /*02c0*/  LDC.64 R2, c[0x0][0x380] ;  /* 0x0000e000ff027b82 */ /* 0x000e240000000a00 */
[----:B------:R-:W-:-:S04]  /*02d0*/  FFMA R7, R7, R6, R7 ;  /* 0x0000000607077223 */ /* 0x000fc80000000007 */
[----:B------:R-:W-:Y:S01]  /*02e0*/  FFMA R4, R4, 0.69314718246459960938, R7 ;  /* 0x3f31721804047823 */ /* 0x000fe20000000007 */
[C---:B------:R-:W-:Y:S01]  /*02f0*/  @P2 FFMA R4, R0.reuse, R9, +INF ;  /* 0x7f80000000042423 */ /* 0x040fe20000000009 */
[----:B------:R-:W-:-:S04]  /*0300*/  @P1 FSETP.NEU.AND P2, PT, R0, RZ, PT ;  /* 0x000000ff0000120b */ /* 0x000fc80003f4d000 */
[----:B------:R-:W-:-:S05]  /*0310*/  @P1 FSEL R4, R4, -RZ, P2 ;  /* 0x800000ff04041208 */ /* 0x000fca0001000000 */
[----:B------:R-:W-:Y:S01]  /*0320*/  @P0 FADD R4, R4, 0.69314718246459960938 ;  /* 0x3f31721804040421 */ /* 0x000fe20000000000 */
[----:B0-----:R-:W-:-:S05]  /*0330*/  IMAD.WIDE.U32 R2, R5, 0x4, R2 ;  /* 0x0000000405027825 */ /* 0x001fca00078e0002 */
[----:B------:R-:W-:Y:S01]  /*0340*/  STG.E desc[UR6][R2.64], R4 ;  /* 0x0000000402007986 */ /* 0x000fe2000c101906 */
[----:B------:R-:W-:Y:S05]  /*0350*/  EXIT ;  /* 0x000000000000794d */ /* 0x000fea0003800000 */
.L_x_3:
        /* <DEDUP_REMOVED lines=10> */
.L_x_7:


//--------------------- .nv.shared.reserved.0     --------------------------
	.section	.nv.shared.reserved.0,"aw",@nobits
	.weak		__nv_reservedSMEM_offset_0_alias
	.size		__nv_reservedSMEM_offset_0_alias, 0, 64
	.other		__nv_reservedSMEM_offset_0_alias,@"STO_CUDA_RESERVED_SHARED STV_DEFAULT"
__nv_reservedSMEM_offset_0_alias:
	.zero		0
	.zero		64


//--------------------- .nv.shared.default_function_kernel_3 --------------------------
	.section	.nv.shared.default_function_kernel_3,"aw",@nobits
	.sectionflags	@""
	.align	4
.nv.shared.default_function_kernel_3:
	.zero		1184


//--------------------- .nv.constant0.default_function_kernel_1 --------------------------
	.section	.nv.constant0.default_function_kernel_1,"a",@progbits
	.sectionflags	@""
	.align	4
.nv.constant0.default_function_kernel_1:
	.zero		912


//--------------------- .nv.constant0.default_function_kernel_2 --------------------------
	.section	.nv.constant0.default_function_kernel_2,"a",@progbits
	.sectionflags	@""
	.align	4
.nv.constant0.default_function_kernel_2:
	.zero		912


//--------------------- .nv.constant0.default_function_kernel_3 --------------------------
	.section	.nv.constant0.default_function_kernel_3,"a",@progbits
	.sectionflags	@""
	.align	4
.nv.constant0.default_function_kernel_3:
	.zero		920


//--------------------- .nv.constant0.default_function_kernel --------------------------
	.section	.nv.constant0.default_function_kernel,"a",@progbits
	.sectionflags	@""
	.align	4
.nv.constant0.default_function_kernel:
	.zero		912


//--------------------- SYMBOLS --------------------------

	.type		.nv.reservedSmem.offset0,@object
	.size		.nv.reservedSmem.offset0,0x4
	.type		.nv.reservedSmem.cap,@object
	.size		.nv.reservedSmem.cap,0x4
